//
// Generated by NVIDIA NVVM Compiler
//
// Compiler Build ID: CL-36424714
// Cuda compilation tools, release 13.0, V13.0.88
// Based on NVVM 20.0.0
//

.version 9.0
.target sm_100
.address_size 64

	// .globl	fused_int4_qkv_f32
.const .align 4 .b8 QKV_AWQ_SHIFTS[32] = {0, 0, 0, 0, 16, 0, 0, 0, 4, 0, 0, 0, 20, 0, 0, 0, 8, 0, 0, 0, 24, 0, 0, 0, 12, 0, 0, 0, 28};

.visible .entry fused_int4_qkv_f32(
	.param .u64 .ptr .align 1 fused_int4_qkv_f32_param_0,
	.param .u64 .ptr .align 1 fused_int4_qkv_f32_param_1,
	.param .u64 .ptr .align 1 fused_int4_qkv_f32_param_2,
	.param .u64 .ptr .align 1 fused_int4_qkv_f32_param_3,
	.param .u64 .ptr .align 1 fused_int4_qkv_f32_param_4,
	.param .u64 .ptr .align 1 fused_int4_qkv_f32_param_5,
	.param .u64 .ptr .align 1 fused_int4_qkv_f32_param_6,
	.param .u64 .ptr .align 1 fused_int4_qkv_f32_param_7,
	.param .u64 .ptr .align 1 fused_int4_qkv_f32_param_8,
	.param .u64 .ptr .align 1 fused_int4_qkv_f32_param_9,
	.param .u64 .ptr .align 1 fused_int4_qkv_f32_param_10,
	.param .u64 .ptr .align 1 fused_int4_qkv_f32_param_11,
	.param .u64 .ptr .align 1 fused_int4_qkv_f32_param_12,
	.param .u32 fused_int4_qkv_f32_param_13,
	.param .u32 fused_int4_qkv_f32_param_14,
	.param .u32 fused_int4_qkv_f32_param_15,
	.param .u32 fused_int4_qkv_f32_param_16,
	.param .u32 fused_int4_qkv_f32_param_17
)
{
	.reg .pred 	%p<13>;
	.reg .b16 	%rs<2>;
	.reg .b32 	%r<120>;
	.reg .b32 	%f<67>;
	.reg .b64 	%rd<90>;

	ld.param.u64 	%rd21, [fused_int4_qkv_f32_param_0];
	ld.param.u64 	%rd86, [fused_int4_qkv_f32_param_1];
	ld.param.u64 	%rd87, [fused_int4_qkv_f32_param_2];
	ld.param.u64 	%rd88, [fused_int4_qkv_f32_param_3];
	ld.param.u64 	%rd89, [fused_int4_qkv_f32_param_10];
	ld.param.u32 	%r32, [fused_int4_qkv_f32_param_14];
	ld.param.u32 	%r110, [fused_int4_qkv_f32_param_15];
	cvta.to.global.u64 	%rd1, %rd21;
	mov.u32 	%r36, %ctaid.y;
	mov.u32 	%r37, %ntid.y;
	mov.u32 	%r38, %tid.y;
	mad.lo.s32 	%r1, %r36, %r37, %r38;
	mov.u32 	%r39, %ctaid.x;
	mov.u32 	%r40, %ntid.x;
	mov.u32 	%r41, %tid.x;
	mad.lo.s32 	%r2, %r39, %r40, %r41;
	mov.u32 	%r42, %ctaid.z;
	cvt.u16.u32 	%rs1, %r42;
	setp.eq.s16 	%p1, %rs1, 0;
	@%p1 bra 	$L__BB0_4;
	setp.eq.s16 	%p2, %rs1, 1;
	@%p2 bra 	$L__BB0_3;
	ld.param.u32 	%r110, [fused_int4_qkv_f32_param_16];
	ld.param.u64 	%rd89, [fused_int4_qkv_f32_param_12];
	ld.param.u64 	%rd88, [fused_int4_qkv_f32_param_9];
	ld.param.u64 	%rd87, [fused_int4_qkv_f32_param_8];
	ld.param.u64 	%rd86, [fused_int4_qkv_f32_param_7];
	bra.uni 	$L__BB0_4;
$L__BB0_3:
	ld.param.u32 	%r110, [fused_int4_qkv_f32_param_16];
	ld.param.u64 	%rd89, [fused_int4_qkv_f32_param_11];
	ld.param.u64 	%rd88, [fused_int4_qkv_f32_param_6];
	ld.param.u64 	%rd87, [fused_int4_qkv_f32_param_5];
	ld.param.u64 	%rd86, [fused_int4_qkv_f32_param_4];
$L__BB0_4:
	ld.param.u32 	%r104, [fused_int4_qkv_f32_param_13];
	cvta.to.global.u64 	%rd6, %rd88;
	cvta.to.global.u64 	%rd7, %rd87;
	cvta.to.global.u64 	%rd8, %rd86;
	setp.ge.u32 	%p3, %r1, %r104;
	setp.ge.u32 	%p4, %r2, %r110;
	or.pred  	%p5, %p3, %p4;
	@%p5 bra 	$L__BB0_15;
	shr.u32 	%r4, %r110, 3;
	shr.u32 	%r112, %r2, 3;
	setp.eq.s32 	%p6, %r32, 0;
	mov.f32 	%f66, 0f00000000;
	@%p6 bra 	$L__BB0_14;
	mul.lo.s32 	%r6, %r32, %r1;
	shl.b32 	%r44, %r2, 2;
	cvt.u64.u32 	%rd22, %r44;
	and.b64  	%rd23, %rd22, 28;
	mov.u64 	%rd24, QKV_AWQ_SHIFTS;
	add.s64 	%rd25, %rd24, %rd23;
	ld.const.u32 	%r7, [%rd25];
	setp.lt.u32 	%p7, %r32, 4;
	mov.f32 	%f66, 0f00000000;
	mov.b32 	%r119, 0;
	@%p7 bra 	$L__BB0_9;
	and.b32  	%r46, %r32, -4;
	neg.s32 	%r117, %r46;
	add.s32 	%r115, %r4, %r112;
	shl.b32 	%r47, %r4, 1;
	add.s32 	%r114, %r112, %r47;
	mad.lo.s32 	%r113, %r4, 3, %r112;
	mov.f32 	%f66, 0f00000000;
	mov.b32 	%r116, 1;
	mov.u32 	%r111, %r6;
$L__BB0_8:
	.pragma "nounroll";
	ld.param.u32 	%r107, [fused_int4_qkv_f32_param_17];
	and.b32  	%r119, %r32, -4;
	add.s32 	%r48, %r116, -1;
	mul.wide.u32 	%rd26, %r111, 4;
	add.s64 	%rd27, %rd1, %rd26;
	ld.global.nc.f32 	%f14, [%rd27];
	mul.wide.u32 	%rd28, %r112, 4;
	add.s64 	%rd29, %rd8, %rd28;
	ld.global.nc.u32 	%r49, [%rd29];
	shr.u32 	%r50, %r49, %r7;
	and.b32  	%r51, %r50, 15;
	div.u32 	%r52, %r48, %r107;
	mad.lo.s32 	%r53, %r52, %r110, %r2;
	mul.wide.u32 	%rd30, %r53, 4;
	add.s64 	%rd31, %rd7, %rd30;
	ld.global.nc.f32 	%f15, [%rd31];
	add.s64 	%rd32, %rd6, %rd30;
	ld.global.nc.f32 	%f16, [%rd32];
	cvt.rn.f32.u32 	%f17, %r51;
	sub.f32 	%f18, %f17, %f16;
	mul.f32 	%f19, %f15, %f18;
	fma.rn.f32 	%f20, %f14, %f19, %f66;
	add.s32 	%r54, %r116, 2;
	add.s32 	%r55, %r111, 1;
	mul.wide.u32 	%rd33, %r55, 4;
	add.s64 	%rd34, %rd1, %rd33;
	ld.global.nc.f32 	%f21, [%rd34];
	mul.wide.u32 	%rd35, %r115, 4;
	add.s64 	%rd36, %rd8, %rd35;
	ld.global.nc.u32 	%r56, [%rd36];
	shr.u32 	%r57, %r56, %r7;
	and.b32  	%r58, %r57, 15;
	div.u32 	%r59, %r116, %r107;
	mad.lo.s32 	%r60, %r59, %r110, %r2;
	mul.wide.u32 	%rd37, %r60, 4;
	add.s64 	%rd38, %rd7, %rd37;
	ld.global.nc.f32 	%f22, [%rd38];
	add.s64 	%rd39, %rd6, %rd37;
	ld.global.nc.f32 	%f23, [%rd39];
	cvt.rn.f32.u32 	%f24, %r58;
	sub.f32 	%f25, %f24, %f23;
	mul.f32 	%f26, %f22, %f25;
	fma.rn.f32 	%f27, %f21, %f26, %f20;
	add.s32 	%r61, %r116, 1;
	add.s32 	%r62, %r111, 2;
	mul.wide.u32 	%rd40, %r62, 4;
	add.s64 	%rd41, %rd1, %rd40;
	ld.global.nc.f32 	%f28, [%rd41];
	mul.wide.u32 	%rd42, %r114, 4;
	add.s64 	%rd43, %rd8, %rd42;
	ld.global.nc.u32 	%r63, [%rd43];
	shr.u32 	%r64, %r63, %r7;
	and.b32  	%r65, %r64, 15;
	div.u32 	%r66, %r61, %r107;
	mad.lo.s32 	%r67, %r66, %r110, %r2;
	mul.wide.u32 	%rd44, %r67, 4;
	add.s64 	%rd45, %rd7, %rd44;
	ld.global.nc.f32 	%f29, [%rd45];
	add.s64 	%rd46, %rd6, %rd44;
	ld.global.nc.f32 	%f30, [%rd46];
	cvt.rn.f32.u32 	%f31, %r65;
	sub.f32 	%f32, %f31, %f30;
	mul.f32 	%f33, %f29, %f32;
	fma.rn.f32 	%f34, %f28, %f33, %f27;
	add.s32 	%r68, %r111, 3;
	mul.wide.u32 	%rd47, %r68, 4;
	add.s64 	%rd48, %rd1, %rd47;
	ld.global.nc.f32 	%f35, [%rd48];
	mul.wide.u32 	%rd49, %r113, 4;
	add.s64 	%rd50, %rd8, %rd49;
	ld.global.nc.u32 	%r69, [%rd50];
	shr.u32 	%r70, %r69, %r7;
	and.b32  	%r71, %r70, 15;
	div.u32 	%r72, %r54, %r107;
	mad.lo.s32 	%r73, %r72, %r110, %r2;
	mul.wide.u32 	%rd51, %r73, 4;
	add.s64 	%rd52, %rd7, %rd51;
	ld.global.nc.f32 	%f36, [%rd52];
	add.s64 	%rd53, %rd6, %rd51;
	ld.global.nc.f32 	%f37, [%rd53];
	cvt.rn.f32.u32 	%f38, %r71;
	sub.f32 	%f39, %f38, %f37;
	mul.f32 	%f40, %f36, %f39;
	fma.rn.f32 	%f66, %f35, %f40, %f34;
	add.s32 	%r117, %r117, 4;
	add.s32 	%r116, %r116, 4;
	shr.u32 	%r74, %r110, 1;
	and.b32  	%r75, %r74, 2147483644;
	add.s32 	%r115, %r115, %r75;
	add.s32 	%r114, %r114, %r75;
	add.s32 	%r113, %r113, %r75;
	add.s32 	%r112, %r112, %r75;
	add.s32 	%r111, %r111, 4;
	setp.ne.s32 	%p8, %r117, 0;
	@%p8 bra 	$L__BB0_8;
$L__BB0_9:
	and.b32  	%r28, %r32, 3;
	setp.eq.s32 	%p9, %r28, 0;
	@%p9 bra 	$L__BB0_14;
	setp.eq.s32 	%p10, %r28, 1;
	@%p10 bra 	$L__BB0_12;
	ld.param.u32 	%r108, [fused_int4_qkv_f32_param_17];
	add.s32 	%r76, %r119, %r6;
	mul.wide.u32 	%rd54, %r76, 4;
	add.s64 	%rd55, %rd1, %rd54;
	ld.global.nc.f32 	%f42, [%rd55];
	shr.u32 	%r77, %r110, 3;
	shr.u32 	%r78, %r2, 3;
	mad.lo.s32 	%r79, %r119, %r77, %r78;
	mul.wide.u32 	%rd56, %r79, 4;
	add.s64 	%rd57, %rd8, %rd56;
	ld.global.nc.u32 	%r80, [%rd57];
	shr.u32 	%r81, %r80, %r7;
	and.b32  	%r82, %r81, 15;
	div.u32 	%r83, %r119, %r108;
	mad.lo.s32 	%r84, %r83, %r110, %r2;
	mul.wide.u32 	%rd58, %r84, 4;
	add.s64 	%rd59, %rd7, %rd58;
	ld.global.nc.f32 	%f43, [%rd59];
	add.s64 	%rd60, %rd6, %rd58;
	ld.global.nc.f32 	%f44, [%rd60];
	cvt.rn.f32.u32 	%f45, %r82;
	sub.f32 	%f46, %f45, %f44;
	mul.f32 	%f47, %f43, %f46;
	fma.rn.f32 	%f48, %f42, %f47, %f66;
	add.s32 	%r85, %r119, 1;
	add.s32 	%r86, %r76, 1;
	mul.wide.u32 	%rd61, %r86, 4;
	add.s64 	%rd62, %rd1, %rd61;
	ld.global.nc.f32 	%f49, [%rd62];
	add.s32 	%r87, %r79, %r77;
	mul.wide.u32 	%rd63, %r87, 4;
	add.s64 	%rd64, %rd8, %rd63;
	ld.global.nc.u32 	%r88, [%rd64];
	shr.u32 	%r89, %r88, %r7;
	and.b32  	%r90, %r89, 15;
	div.u32 	%r91, %r85, %r108;
	mad.lo.s32 	%r92, %r91, %r110, %r2;
	mul.wide.u32 	%rd65, %r92, 4;
	add.s64 	%rd66, %rd7, %rd65;
	ld.global.nc.f32 	%f50, [%rd66];
	add.s64 	%rd67, %rd6, %rd65;
	ld.global.nc.f32 	%f51, [%rd67];
	cvt.rn.f32.u32 	%f52, %r90;
	sub.f32 	%f53, %f52, %f51;
	mul.f32 	%f54, %f50, %f53;
	fma.rn.f32 	%f66, %f49, %f54, %f48;
	add.s32 	%r119, %r119, 2;
$L__BB0_12:
	and.b32  	%r93, %r32, 1;
	setp.eq.b32 	%p11, %r93, 1;
	not.pred 	%p12, %p11;
	@%p12 bra 	$L__BB0_14;
	ld.param.u32 	%r109, [fused_int4_qkv_f32_param_17];
	add.s32 	%r94, %r119, %r6;
	mul.wide.u32 	%rd68, %r94, 4;
	add.s64 	%rd69, %rd1, %rd68;
	ld.global.nc.f32 	%f55, [%rd69];
	shr.u32 	%r95, %r110, 3;
	shr.u32 	%r96, %r2, 3;
	mad.lo.s32 	%r97, %r119, %r95, %r96;
	mul.wide.u32 	%rd70, %r97, 4;
	add.s64 	%rd71, %rd8, %rd70;
	ld.global.nc.u32 	%r98, [%rd71];
	shr.u32 	%r99, %r98, %r7;
	and.b32  	%r100, %r99, 15;
	div.u32 	%r101, %r119, %r109;
	mad.lo.s32 	%r102, %r101, %r110, %r2;
	mul.wide.u32 	%rd72, %r102, 4;
	add.s64 	%rd73, %rd7, %rd72;
	ld.global.nc.f32 	%f56, [%rd73];
	add.s64 	%rd74, %rd6, %rd72;
	ld.global.nc.f32 	%f57, [%rd74];
	cvt.rn.f32.u32 	%f58, %r100;
	sub.f32 	%f59, %f58, %f57;
	mul.f32 	%f60, %f56, %f59;
	fma.rn.f32 	%f66, %f55, %f60, %f66;
$L__BB0_14:
	mad.lo.s32 	%r103, %r110, %r1, %r2;
	cvta.to.global.u64 	%rd75, %rd89;
	mul.wide.u32 	%rd76, %r103, 4;
	add.s64 	%rd77, %rd75, %rd76;
	st.global.f32 	[%rd77], %f66;
$L__BB0_15:
	ret;

}


// ===== COMPILED SASS (sm_100) =====

	.target	sm_100

	.elftype	@"ET_EXEC"


//--------------------- .note.nv.tkinfo           --------------------------
	.section	.note.nv.tkinfo,"",@"SHT_NOTE"
	.sectionflags	@"SHF_NOTE_NV_TKINFO"
	.tkinfo
        /*0018*/ 	.word	0x00000002
        /*0030*/ 	.string	""
        /*0030*/ 	.string	"ptxas"
        /*0030*/ 	.string	"Cuda compilation tools, release 13.0, V13.0.88"
        /*0030*/ 	.string	"Build cuda_13.0.r13.0/compiler.36424714_0"
        /*0030*/ 	.string	"-arch sm_100 -m 64 "



//--------------------- .note.nv.cuinfo           --------------------------
	.section	.note.nv.cuinfo,"",@"SHT_NOTE"
	.sectionflags	@"SHF_NOTE_NV_CUINFO"
        /*0018*/ 	.short	0x0002
        /*001a*/ 	.short	0x0064
        /*001c*/ 	.short	0x0082
	.zero		2


//--------------------- .nv.info                  --------------------------
	.section	.nv.info,"",@"SHT_CUDA_INFO"
	.align	4


	//----- nvinfo : EIATTR_REGCOUNT
	.align		4
        /*0000*/ 	.byte	0x04, 0x2f
        /*0002*/ 	.short	(.L_2 - .L_1)
	.align		4
.L_1:
        /*0004*/ 	.word	index@(fused_int4_qkv_f32)
        /*0008*/ 	.word	0x00000020


	//----- nvinfo : EIATTR_FRAME_SIZE
	.align		4
.L_2:
        /*000c*/ 	.byte	0x04, 0x11
        /*000e*/ 	.short	(.L_4 - .L_3)
	.align		4
.L_3:
        /*0010*/ 	.word	index@(fused_int4_qkv_f32)
        /*0014*/ 	.word	0x00000000


	//----- nvinfo : EIATTR_MIN_STACK_SIZE
	.align		4
.L_4:
        /*0018*/ 	.byte	0x04, 0x12
        /*001a*/ 	.short	(.L_6 - .L_5)
	.align		4
.L_5:
        /*001c*/ 	.word	index@(fused_int4_qkv_f32)
        /*0020*/ 	.word	0x00000000
.L_6:


//--------------------- .nv.compat                --------------------------
	.section	.nv.compat,"",@"SHT_CUDA_COMPAT_INFO"
	.align	4
        /*0000*/ 	.byte	0x02, 0x09, 0x00, 0x00, 0x02, 0x02, 0x01, 0x00, 0x02, 0x05, 0x05, 0x00, 0x03, 0x07, 0x01, 0x01
        /*0010*/ 	.byte	0x02, 0x03, 0x00, 0x00, 0x02, 0x06, 0x01, 0x00, 0x04, 0x0b, 0x08, 0x00, 0x09, 0x00, 0x00, 0x00
        /*0020*/ 	.byte	0x00, 0x00, 0x00, 0x00


//--------------------- .nv.info.fused_int4_qkv_f32 --------------------------
	.section	.nv.info.fused_int4_qkv_f32,"",@"SHT_CUDA_INFO"
	.sectionflags	@""
	.align	4


	//----- nvinfo : EIATTR_CUDA_API_VERSION
	.align		4
        /*0000*/ 	.byte	0x04, 0x37
        /*0002*/ 	.short	(.L_8 - .L_7)
.L_7:
        /*0004*/ 	.word	0x00000082


	//----- nvinfo : EIATTR_KPARAM_INFO
	.align		4
.L_8:
        /*0008*/ 	.byte	0x04, 0x17
        /*000a*/ 	.short	(.L_10 - .L_9)
.L_9:
        /*000c*/ 	.word	0x00000000
        /*0010*/ 	.short	0x0011
        /*0012*/ 	.short	0x0078
        /*0014*/ 	.byte	0x00, 0xf0, 0x11, 0x00


	//----- nvinfo : EIATTR_KPARAM_INFO
	.align		4
.L_10:
        /*0018*/ 	.byte	0x04, 0x17
        /*001a*/ 	.short	(.L_12 - .L_11)
.L_11:
        /*001c*/ 	.word	0x00000000
        /*0020*/ 	.short	0x0010
        /*0022*/ 	.short	0x0074
        /*0024*/ 	.byte	0x00, 0xf0, 0x11, 0x00


	//----- nvinfo : EIATTR_KPARAM_INFO
	.align		4
.L_12:
        /*0028*/ 	.byte	0x04, 0x17
        /*002a*/ 	.short	(.L_14 - .L_13)
.L_13:
        /*002c*/ 	.word	0x00000000
        /*0030*/ 	.short	0x000f
        /*0032*/ 	.short	0x0070
        /*0034*/ 	.byte	0x00, 0xf0, 0x11, 0x00


	//----- nvinfo : EIATTR_KPARAM_INFO
	.align		4
.L_14:
        /*0038*/ 	.byte	0x04, 0x17
        /*003a*/ 	.short	(.L_16 - .L_15)
.L_15:
        /*003c*/ 	.word	0x00000000
        /*0040*/ 	.short	0x000e
        /*0042*/ 	.short	0x006c
        /*0044*/ 	.byte	0x00, 0xf0, 0x11, 0x00


	//----- nvinfo : EIATTR_KPARAM_INFO
	.align		4
.L_16:
        /*0048*/ 	.byte	0x04, 0x17
        /*004a*/ 	.short	(.L_18 - .L_17)
.L_17:
        /*004c*/ 	.word	0x00000000
        /*0050*/ 	.short	0x000d
        /*0052*/ 	.short	0x0068
        /*0054*/ 	.byte	0x00, 0xf0, 0x11, 0x00


	//----- nvinfo : EIATTR_KPARAM_INFO
	.align		4
.L_18:
        /*0058*/ 	.byte	0x04, 0x17
        /*005a*/ 	.short	(.L_20 - .L_19)
.L_19:
        /*005c*/ 	.word	0x00000000
        /*0060*/ 	.short	0x000c
        /*0062*/ 	.short	0x0060
        /*0064*/ 	.byte	0x00, 0xf5, 0x21, 0x00


	//----- nvinfo : EIATTR_KPARAM_INFO
	.align		4
.L_20:
        /*0068*/ 	.byte	0x04, 0x17
        /*006a*/ 	.short	(.L_22 - .L_21)
.L_21:
        /*006c*/ 	.word	0x00000000
        /*0070*/ 	.short	0x000b
        /*0072*/ 	.short	0x0058
        /*0074*/ 	.byte	0x00, 0xf5, 0x21, 0x00


	//----- nvinfo : EIATTR_KPARAM_INFO
	.align		4
.L_22:
        /*0078*/ 	.byte	0x04, 0x17
        /*007a*/ 	.short	(.L_24 - .L_23)
.L_23:
        /*007c*/ 	.word	0x00000000
        /*0080*/ 	.short	0x000a
        /*0082*/ 	.short	0x0050
        /*0084*/ 	.byte	0x00, 0xf5, 0x21, 0x00


	//----- nvinfo : EIATTR_KPARAM_INFO
	.align		4
.L_24:
        /*0088*/ 	.byte	0x04, 0x17
        /*008a*/ 	.short	(.L_26 - .L_25)
.L_25:
        /*008c*/ 	.word	0x00000000
        /*0090*/ 	.short	0x0009
        /*0092*/ 	.short	0x0048
        /*0094*/ 	.byte	0x00, 0xf5, 0x21, 0x00


	//----- nvinfo : EIATTR_KPARAM_INFO
	.align		4
.L_26:
        /*0098*/ 	.byte	0x04, 0x17
        /*009a*/ 	.short	(.L_28 - .L_27)
.L_27:
        /*009c*/ 	.word	0x00000000
        /*00a0*/ 	.short	0x0008
        /*00a2*/ 	.short	0x0040
        /*00a4*/ 	.byte	0x00, 0xf5, 0x21, 0x00


	//----- nvinfo : EIATTR_KPARAM_INFO
	.align		4
.L_28:
        /*00a8*/ 	.byte	0x04, 0x17
        /*00aa*/ 	.short	(.L_30 - .L_29)
.L_29:
        /*00ac*/ 	.word	0x00000000
        /*00b0*/ 	.short	0x0007
        /*00b2*/ 	.short	0x0038
        /*00b4*/ 	.byte	0x00, 0xf5, 0x21, 0x00


	//----- nvinfo : EIATTR_KPARAM_INFO
	.align		4
.L_30:
        /*00b8*/ 	.byte	0x04, 0x17
        /*00ba*/ 	.short	(.L_32 - .L_31)
.L_31:
        /*00bc*/ 	.word	0x00000000
        /*00c0*/ 	.short	0x0006
        /*00c2*/ 	.short	0x0030
        /*00c4*/ 	.byte	0x00, 0xf5, 0x21, 0x00


	//----- nvinfo : EIATTR_KPARAM_INFO
	.align		4
.L_32:
        /*00c8*/ 	.byte	0x04, 0x17
        /*00ca*/ 	.short	(.L_34 - .L_33)
.L_33:
        /*00cc*/ 	.word	0x00000000
        /*00d0*/ 	.short	0x0005
        /*00d2*/ 	.short	0x0028
        /*00d4*/ 	.byte	0x00, 0xf5, 0x21, 0x00


	//----- nvinfo : EIATTR_KPARAM_INFO
	.align		4
.L_34:
        /*00d8*/ 	.byte	0x04, 0x17
        /*00da*/ 	.short	(.L_36 - .L_35)
.L_35:
        /*00dc*/ 	.word	0x00000000
        /*00e0*/ 	.short	0x0004
        /*00e2*/ 	.short	0x0020
        /*00e4*/ 	.byte	0x00, 0xf5, 0x21, 0x00


	//----- nvinfo : EIATTR_KPARAM_INFO
	.align		4
.L_36:
        /*00e8*/ 	.byte	0x04, 0x17
        /*00ea*/ 	.short	(.L_38 - .L_37)
.L_37:
        /*00ec*/ 	.word	0x00000000
        /*00f0*/ 	.short	0x0003
        /*00f2*/ 	.short	0x0018
        /*00f4*/ 	.byte	0x00, 0xf5, 0x21, 0x00


	//----- nvinfo : EIATTR_KPARAM_INFO
	.align		4
.L_38:
        /*00f8*/ 	.byte	0x04, 0x17
        /*00fa*/ 	.short	(.L_40 - .L_39)
.L_39:
        /*00fc*/ 	.word	0x00000000
        /*0100*/ 	.short	0x0002
        /*0102*/ 	.short	0x0010
        /*0104*/ 	.byte	0x00, 0xf5, 0x21, 0x00


	//----- nvinfo : EIATTR_KPARAM_INFO
	.align		4
.L_40:
        /*0108*/ 	.byte	0x04, 0x17
        /*010a*/ 	.short	(.L_42 - .L_41)
.L_41:
        /*010c*/ 	.word	0x00000000
        /*0110*/ 	.short	0x0001
        /*0112*/ 	.short	0x0008
        /*0114*/ 	.byte	0x00, 0xf5, 0x21, 0x00


	//----- nvinfo : EIATTR_KPARAM_INFO
	.align		4
.L_42:
        /*0118*/ 	.byte	0x04, 0x17
        /*011a*/ 	.short	(.L_44 - .L_43)
.L_43:
        /*011c*/ 	.word	0x00000000
        /*0120*/ 	.short	0x0000
        /*0122*/ 	.short	0x0000
        /*0124*/ 	.byte	0x00, 0xf5, 0x21, 0x00


	//----- nvinfo : EIATTR_SPARSE_MMA_MASK
	.align		4
.L_44:
        /*0128*/ 	.byte	0x03, 0x50
        /*012a*/ 	.short	0x0000


	//----- nvinfo : EIATTR_MAXREG_COUNT
	.align		4
        /*012c*/ 	.byte	0x03, 0x1b
        /*012e*/ 	.short	0x00ff


	//----- nvinfo : EIATTR_MERCURY_ISA_VERSION
	.align		4
        /*0130*/ 	.byte	0x03, 0x5f
        /*0132*/ 	.short	0x0101


	//----- nvinfo : EIATTR_VRC_CTA_INIT_COUNT
	.align		4
        /*0134*/ 	.byte	0x02, 0x4a
	.zero		1
	.zero		1


	//----- nvinfo : EIATTR_EXIT_INSTR_OFFSETS
	.align		4
        /*0138*/ 	.byte	0x04, 0x1c
        /*013a*/ 	.short	(.L_46 - .L_45)


	//   ....[0]....
.L_45:
        /*013c*/ 	.word	0x000002c0


	//   ....[1]....
        /*0140*/ 	.word	0x00001360


	//----- nvinfo : EIATTR_CBANK_PARAM_SIZE
	.align		4
.L_46:
        /*0144*/ 	.byte	0x03, 0x19
        /*0146*/ 	.short	0x007c


	//----- nvinfo : EIATTR_PARAM_CBANK
	.align		4
        /*0148*/ 	.byte	0x04, 0x0a
        /*014a*/ 	.short	(.L_48 - .L_47)
	.align		4
.L_47:
        /*014c*/ 	.word	index@(.nv.constant0.fused_int4_qkv_f32)
        /*0150*/ 	.short	0x0380
        /*0152*/ 	.short	0x007c


	//----- nvinfo : EIATTR_SW_WAR
	.align		4
.L_48:
        /*0154*/ 	.byte	0x04, 0x36
        /*0156*/ 	.short	(.L_50 - .L_49)
.L_49:
        /*0158*/ 	.word	0x00000008
.L_50:


//--------------------- .nv.callgraph             --------------------------
	.section	.nv.callgraph,"",@"SHT_CUDA_CALLGRAPH"
	.align	4
	.sectionentsize	8
	.align		4
        /*0000*/ 	.word	0x00000000
	.align		4
        /*0004*/ 	.word	0xffffffff
	.align		4
        /*0008*/ 	.word	0x00000000
	.align		4
        /*000c*/ 	.word	0xfffffffe
	.align		4
        /*0010*/ 	.word	0x00000000
	.align		4
        /*0014*/ 	.word	0xfffffffd
	.align		4
        /*0018*/ 	.word	0x00000000
	.align		4
        /*001c*/ 	.word	0xfffffffc


//--------------------- .nv.constant3             --------------------------
	.section	.nv.constant3,"a",@progbits
	.align	4
.nv.constant3:
	.type		QKV_AWQ_SHIFTS,@object
	.size		QKV_AWQ_SHIFTS,(.L_0 - QKV_AWQ_SHIFTS)
QKV_AWQ_SHIFTS:
        /*0000*/ 	.byte	0x00, 0x00, 0x00, 0x00, 0x10, 0x00, 0x00, 0x00, 0x04, 0x00, 0x00, 0x00, 0x14, 0x00, 0x00, 0x00
        /*0010*/ 	.byte	0x08, 0x00, 0x00, 0x00, 0x18, 0x00, 0x00, 0x00, 0x0c, 0x00, 0x00, 0x00, 0x1c, 0x00, 0x00, 0x00
.L_0:


//--------------------- .text.fused_int4_qkv_f32  --------------------------
	.section	.text.fused_int4_qkv_f32,"ax",@progbits
	.align	128
        .global         fused_int4_qkv_f32
        .type           fused_int4_qkv_f32,@function
        .size           fused_int4_qkv_f32,(.L_x_7 - fused_int4_qkv_f32)
        .other          fused_int4_qkv_f32,@"STO_CUDA_ENTRY STV_DEFAULT"
fused_int4_qkv_f32:
.text.fused_int4_qkv_f32:
[----:B------:R-:W-:Y:S08]  /*0000*/  LDC R1, c[0x0][0x37c] ;  /* 0x0000df00ff017b82 */ /* 0x000ff00000000800 */
[----:B------:R-:W0:Y:S01]  /*0010*/  S2UR UR4, SR_CTAID.Z ;  /* 0x00000000000479c3 */ /* 0x000e220000002700 */
[----:B------:R-:W1:Y:S01]  /*0020*/  S2R R3, SR_TID.Y ;  /* 0x0000000000037919 */ /* 0x000e620000002200 */
[----:B------:R-:W2:Y:S01]  /*0030*/  LDCU UR7, c[0x0][0x3f0] ;  /* 0x00007e00ff0777ac */ /* 0x000ea20008000800 */
[----:B------:R-:W3:Y:S01]  /*0040*/  S2R R5, SR_TID.X ;  /* 0x0000000000057919 */ /* 0x000ee20000002100 */
[----:B------:R-:W4:Y:S04]  /*0050*/  LDCU.64 UR14, c[0x0][0x388] ;  /* 0x00007100ff0e77ac */ /* 0x000f280008000a00 */
[----:B------:R-:W1:Y:S01]  /*0060*/  S2UR UR5, SR_CTAID.Y ;  /* 0x00000000000579c3 */ /* 0x000e620000002600 */
[----:B------:R-:W1:Y:S01]  /*0070*/  LDCU.64 UR12, c[0x0][0x390] ;  /* 0x00007200ff0c77ac */ /* 0x000e620008000a00 */
[----:B------:R-:W1:Y:S06]  /*0080*/  LDCU.64 UR10, c[0x0][0x398] ;  /* 0x00007300ff0a77ac */ /* 0x000e6c0008000a00 */
[----:B------:R-:W1:Y:S01]  /*0090*/  LDC R0, c[0x0][0x364] ;  /* 0x0000d900ff007b82 */ /* 0x000e620000000800 */
[----:B------:R-:W1:Y:S07]  /*00a0*/  LDCU.64 UR8, c[0x0][0x3d0] ;  /* 0x00007a00ff0877ac */ /* 0x000e6e0008000a00 */
[----:B------:R-:W3:Y:S01]  /*00b0*/  S2UR UR6, SR_CTAID.X ;  /* 0x00000000000679c3 */ /* 0x000ee20000002500 */
[----:B0-----:R-:W-:-:S04]  /*00c0*/  UPRMT UR4, UR4, 0x9910, URZ ;  /* 0x0000991004047896 */ /* 0x001fc800080000ff */
[----:B------:R-:W-:-:S03]  /*00d0*/  UISETP.NE.AND UP0, UPT, UR4, URZ, UPT ;  /* 0x000000ff0400728c */ /* 0x000fc6000bf05270 */
[----:B------:R-:W3:Y:S01]  /*00e0*/  LDC R2, c[0x0][0x360] ;  /* 0x0000d800ff027b82 */ /* 0x000ee20000000800 */
[----:B-1----:R-:W-:Y:S02]  /*00f0*/  IMAD R0, R0, UR5, R3 ;  /* 0x0000000500007c24 */ /* 0x002fe4000f8e0203 */
[----:B---3--:R-:W-:Y:S01]  /*0100*/  IMAD R3, R2, UR6, R5 ;  /* 0x0000000602037c24 */ /* 0x008fe2000f8e0205 */
[----:B--2---:R-:W-:Y:S02]  /*0110*/  MOV R2, UR7 ;  /* 0x0000000700027c02 */ /* 0x004fe40008000f00 */
[----:B----4-:R-:W-:Y:S05]  /*0120*/  BRA.U !UP0, `(.L_x_0) ;  /* 0x0000000108387547 */ /* 0x010fea000b800000 */
[----:B------:R-:W-:-:S09]  /*0130*/  UISETP.NE.AND UP0, UPT, UR4, 0x1, UPT ;  /* 0x000000010400788c */ /* 0x000fd2000bf05270 */
[----:B------:R-:W-:Y:S05]  /*0140*/  BRA.U !UP0, `(.L_x_1) ;  /* 0x0000000108187547 */ /* 0x000fea000b800000 */
[----:B------:R-:W0:Y:S01]  /*0150*/  LDC R2, c[0x0][0x3f4] ;  /* 0x0000fd00ff027b82 */ /* 0x000e220000000800 */
[----:B------:R-:W1:Y:S01]  /*0160*/  LDCU.64 UR8, c[0x0][0x3e0] ;  /* 0x00007c00ff0877ac */ /* 0x000e620008000a00 */
[----:B------:R-:W2:Y:S01]  /*0170*/  LDCU.64 UR10, c[0x0][0x3c8] ;  /* 0x00007900ff0a77ac */ /* 0x000ea20008000a00 */
[----:B------:R-:W3:Y:S01]  /*0180*/  LDCU.64 UR12, c[0x0][0x3c0] ;  /* 0x00007800ff0c77ac */ /* 0x000ee20008000a00 */
[----:B------:R-:W4:Y:S01]  /*0190*/  LDCU.64 UR14, c[0x0][0x3b8] ;  /* 0x00007700ff0e77ac */ /* 0x000f220008000a00 */
[----:B------:R-:W-:Y:S05]  /*01a0*/  BRA `(.L_x_0) ;  /* 0x0000000000187947 */ /* 0x000fea0003800000 */
.L_x_1:
[----:B------:R-:W0:Y:S01]  /*01b0*/  LDC R2, c[0x0][0x3f4] ;  /* 0x0000fd00ff027b82 */ /* 0x000e220000000800 */
[----:B------:R-:W1:Y:S01]  /*01c0*/  LDCU.64 UR8, c[0x0][0x3d8] ;  /* 0x00007b00ff0877ac */ /* 0x000e620008000a00 */
[----:B------:R-:W2:Y:S01]  /*01d0*/  LDCU.64 UR10, c[0x0][0x3b0] ;  /* 0x00007600ff0a77ac */ /* 0x000ea20008000a00 */
[----:B------:R-:W3:Y:S01]  /*01e0*/  LDCU.64 UR12, c[0x0][0x3a8] ;  /* 0x00007500ff0c77ac */ /* 0x000ee20008000a00 */
[----:B------:R-:W4:Y:S01]  /*01f0*/  LDCU.64 UR14, c[0x0][0x3a0] ;  /* 0x00007400ff0e77ac */ /* 0x000f220008000a00 */
[----:B------:R-:W-:Y:S01]  /*0200*/  NOP ;  /* 0x0000000000007918 */ /* 0x000fe20000000000 */
.L_x_0:
[----:B------:R-:W5:Y:S01]  /*0210*/  LDCU UR4, c[0x0][0x3e8] ;  /* 0x00007d00ff0477ac */ /* 0x000f620008000800 */
[----:B0-----:R-:W-:Y:S01]  /*0220*/  ISETP.GE.U32.AND P0, PT, R3, R2, PT ;  /* 0x000000020300720c */ /* 0x001fe20003f06070 */
[----:B----4-:R-:W-:Y:S01]  /*0230*/  IMAD.U32 R11, RZ, RZ, UR15 ;  /* 0x0000000fff0b7e24 */ /* 0x010fe2000f8e00ff */
[----:B------:R-:W-:Y:S01]  /*0240*/  MOV R10, UR14 ;  /* 0x0000000e000a7c02 */ /* 0x000fe20008000f00 */
[----:B--2---:R-:W-:Y:S01]  /*0250*/  IMAD.U32 R14, RZ, RZ, UR10 ;  /* 0x0000000aff0e7e24 */ /* 0x004fe2000f8e00ff */
[----:B---3--:R-:W-:Y:S01]  /*0260*/  MOV R12, UR12 ;  /* 0x0000000c000c7c02 */ /* 0x008fe20008000f00 */
[----:B-1----:R-:W-:Y:S01]  /*0270*/  IMAD.U32 R17, RZ, RZ, UR9 ;  /* 0x00000009ff117e24 */ /* 0x002fe2000f8e00ff */
[----:B------:R-:W-:Y:S02]  /*0280*/  MOV R13, UR13 ;  /* 0x0000000d000d7c02 */ /* 0x000fe40008000f00 */
[----:B------:R-:W-:Y:S02]  /*0290*/  MOV R15, UR11 ;  /* 0x0000000b000f7c02 */ /* 0x000fe40008000f00 */
[----:B------:R-:W-:-:S02]  /*02a0*/  MOV R16, UR8 ;  /* 0x0000000800107c02 */ /* 0x000fc40008000f00 */
[----:B-----5:R-:W-:-:S13]  /*02b0*/  ISETP.GE.U32.OR P0, PT, R0, UR4, P0 ;  /* 0x0000000400007c0c */ /* 0x020fda0008706470 */
[----:B------:R-:W-:Y:S05]  /*02c0*/  @P0 EXIT ;  /* 0x000000000000094d */ /* 0x000fea0003800000 */
[----:B------:R-:W0:Y:S01]  /*02d0*/  LDCU UR5, c[0x0][0x3ec] ;  /* 0x00007d80ff0577ac */ /* 0x000e220008000800 */
[----:B------:R-:W-:Y:S01]  /*02e0*/  HFMA2 R28, -RZ, RZ, 0, 0 ;  /* 0x00000000ff1c7431 */ /* 0x000fe200000001ff */
[----:B------:R-:W1:Y:S01]  /*02f0*/  LDCU.64 UR8, c[0x0][0x358] ;  /* 0x00006b00ff0877ac */ /* 0x000e620008000a00 */
[----:B0-----:R-:W-:-:S09]  /*0300*/  UISETP.NE.AND UP0, UPT, UR5, URZ, UPT ;  /* 0x000000ff0500728c */ /* 0x001fd2000bf05270 */
[----:B-1----:R-:W-:Y:S05]  /*0310*/  BRA.U !UP0, `(.L_x_2) ;  /* 0x0000001108047547 */ /* 0x002fea000b800000 */
[----:B------:R-:W-:Y:S01]  /*0320*/  SHF.L.U32 R4, R3, 0x2, RZ ;  /* 0x0000000203047819 */ /* 0x000fe200000006ff */
[----:B------:R-:W-:Y:S01]  /*0330*/  UISETP.GE.U32.AND UP0, UPT, UR5, 0x4, UPT ;  /* 0x000000040500788c */ /* 0x000fe2000bf06070 */
[----:B------:R-:W-:Y:S01]  /*0340*/  SHF.R.U32.HI R18, RZ, 0x3, R2 ;  /* 0x00000003ff127819 */ /* 0x000fe20000011602 */
[----:B------:R-:W-:Y:S01]  /*0350*/  IMAD R7, R0, UR5, RZ ;  /* 0x0000000500077c24 */ /* 0x000fe2000f8e02ff */
[----:B------:R-:W-:Y:S01]  /*0360*/  LOP3.LUT R4, R4, 0x1c, RZ, 0xc0, !PT ;  /* 0x0000001c04047812 */ /* 0x000fe200078ec0ff */
[----:B------:R-:W-:Y:S01]  /*0370*/  IMAD.MOV.U32 R28, RZ, RZ, RZ ;  /* 0x000000ffff1c7224 */ /* 0x000fe200078e00ff */
[----:B------:R-:W-:Y:S01]  /*0380*/  SHF.R.U32.HI R29, RZ, 0x3, R3 ;  /* 0x00000003ff1d7819 */ /* 0x000fe20000011603 */
[----:B------:R-:W-:Y:S01]  /*0390*/  UMOV UR4, URZ ;  /* 0x000000ff00047c82 */ /* 0x000fe20008000000 */
[----:B------:R0:W1:Y:S02]  /*03a0*/  LDC R5, c[0x3][R4] ;  /* 0x00c0000004057b82 */ /* 0x0000640000000800 */
[----:B------:R-:W-:Y:S05]  /*03b0*/  BRA.U !UP0, `(.L_x_3) ;  /* 0x0000000908147547 */ /* 0x000fea000b800000 */
[----:B------:R-:W0:Y:S01]  /*03c0*/  LDC R6, c[0x0][0x3f8] ;  /* 0x0000fe00ff067b82 */ /* 0x000e220000000800 */
[----:B------:R-:W-:Y:S01]  /*03d0*/  IMAD.MOV.U32 R8, RZ, RZ, RZ ;  /* 0x000000ffff087224 */ /* 0x000fe200078e00ff */
[----:B------:R-:W-:Y:S01]  /*03e0*/  SHF.R.U32.HI R24, RZ, 0x1, R2 ;  /* 0x00000001ff187819 */ /* 0x000fe20000011602 */
[----:B------:R-:W-:Y:S01]  /*03f0*/  ULOP3.LUT UR4, UR5, 0xfffffffc, URZ, 0xc0, !UPT ;  /* 0xfffffffc05047892 */ /* 0x000fe2000f8ec0ff */
[----:B------:R-:W-:Y:S01]  /*0400*/  MOV R28, RZ ;  /* 0x000000ff001c7202 */ /* 0x000fe20000000f00 */
[--C-:B------:R-:W-:Y:S01]  /*0410*/  IMAD R25, R18, 0x2, R29.reuse ;  /* 0x0000000212197824 */ /* 0x100fe200078e021d */
[----:B------:R-:W-:Y:S01]  /*0420*/  LOP3.LUT R24, R24, 0x7ffffffc, RZ, 0xc0, !PT ;  /* 0x7ffffffc18187812 */ /* 0x000fe200078ec0ff */
[----:B------:R-:W-:Y:S01]  /*0430*/  IMAD R27, R18, 0x3, R29 ;  /* 0x00000003121b7824 */ /* 0x000fe200078e021d */
[----:B------:R-:W-:Y:S01]  /*0440*/  UIADD3 UR4, UPT, UPT, -UR4, URZ, URZ ;  /* 0x000000ff04047290 */ /* 0x000fe2000fffe1ff */
[----:B------:R-:W-:Y:S01]  /*0450*/  UMOV UR6, 0x1 ;  /* 0x0000000100067882 */ /* 0x000fe20000000000 */
[----:B0-----:R-:W0:Y:S01]  /*0460*/  I2F.U32.RP R4, R6 ;  /* 0x0000000600047306 */ /* 0x001e220000209000 */
[----:B------:R-:W-:-:S07]  /*0470*/  ISETP.NE.U32.AND P0, PT, R6, RZ, PT ;  /* 0x000000ff0600720c */ /* 0x000fce0003f05070 */
[----:B0-----:R-:W0:Y:S02]  /*0480*/  MUFU.RCP R4, R4 ;  /* 0x0000000400047308 */ /* 0x001e240000001000 */
[----:B0-----:R-:W-:Y:S02]  /*0490*/  IADD3 R9, PT, PT, R4, 0xffffffe, RZ ;  /* 0x0ffffffe04097810 */ /* 0x001fe40007ffe0ff */
[----:B------:R-:W-:-:S04]  /*04a0*/  IADD3 R4, PT, PT, R18, R29, RZ ;  /* 0x0000001d12047210 */ /* 0x000fc80007ffe0ff */
[----:B------:R-:W0:Y:S02]  /*04b0*/  F2I.FTZ.U32.TRUNC.NTZ R9, R9 ;  /* 0x0000000900097305 */ /* 0x000e24000021f000 */
[----:B0-----:R-:W-:-:S05]  /*04c0*/  IADD3 R19, PT, PT, RZ, -R9, RZ ;  /* 0x80000009ff137210 */ /* 0x001fca0007ffe0ff */
[----:B------:R-:W-:-:S04]  /*04d0*/  IMAD R19, R19, R6, RZ ;  /* 0x0000000613137224 */ /* 0x000fc800078e02ff */
[----:B------:R-:W-:Y:S01]  /*04e0*/  IMAD.HI.U32 R8, R9, R19, R8 ;  /* 0x0000001309087227 */ /* 0x000fe200078e0008 */
[----:B------:R-:W-:-:S07]  /*04f0*/  LOP3.LUT R9, RZ, R6, RZ, 0x33, !PT ;  /* 0x00000006ff097212 */ /* 0x000fce00078e33ff */
.L_x_4:
[----:B------:R-:W-:Y:S01]  /*0500*/  UIADD3 UR7, UPT, UPT, UR6, -0x1, URZ ;  /* 0xffffffff06077890 */ /* 0x000fe2000fffe0ff */
[----:B------:R-:W-:-:S05]  /*0510*/  IMAD.WIDE.U32 R22, R29, 0x4, R10 ;  /* 0x000000041d167825 */ /* 0x000fca00078e000a */
[----:B------:R-:W-:Y:S01]  /*0520*/  IMAD.HI.U32 R18, R8, UR7, RZ ;  /* 0x0000000708127c27 */ /* 0x000fe2000f8e00ff */
[----:B------:R-:W1:Y:S04]  /*0530*/  LDG.E.CONSTANT R22, desc[UR8][R22.64] ;  /* 0x0000000816167981 */ /* 0x000e68000c1e9900 */
[----:B------:R-:W-:-:S05]  /*0540*/  IADD3 R19, PT, PT, -R18, RZ, RZ ;  /* 0x000000ff12137210 */ /* 0x000fca0007ffe1ff */
[----:B------:R-:W-:-:S05]  /*0550*/  IMAD R19, R6, R19, UR7 ;  /* 0x0000000706137e24 */ /* 0x000fca000f8e0213 */
[----:B------:R-:W-:-:S13]  /*0560*/  ISETP.GE.U32.AND P1, PT, R19, R6, PT ;  /* 0x000000061300720c */ /* 0x000fda0003f26070 */
[----:B------:R-:W-:Y:S01]  /*0570*/  @P1 IADD3 R19, PT, PT, R19, -R6, RZ ;  /* 0x8000000613131210 */ /* 0x000fe20007ffe0ff */
[----:B------:R-:W-:-:S03]  /*0580*/  @P1 VIADD R18, R18, 0x1 ;  /* 0x0000000112121836 */ /* 0x000fc60000000000 */
[----:B------:R-:W-:-:S13]  /*0590*/  ISETP.GE.U32.AND P2, PT, R19, R6, PT ;  /* 0x000000061300720c */ /* 0x000fda0003f46070 */
[----:B------:R-:W-:-:S04]  /*05a0*/  @P2 IADD3 R18, PT, PT, R18, 0x1, RZ ;  /* 0x0000000112122810 */ /* 0x000fc80007ffe0ff */
[----:B------:R-:W-:-:S05]  /*05b0*/  SEL R18, R9, R18, !P0 ;  /* 0x0000001209127207 */ /* 0x000fca0004000000 */
[----:B------:R-:W-:-:S04]  /*05c0*/  IMAD R19, R18, R2, R3 ;  /* 0x0000000212137224 */ /* 0x000fc800078e0203 */
[----:B------:R-:W-:-:S04]  /*05d0*/  IMAD.WIDE.U32 R20, R19, 0x4, R12 ;  /* 0x0000000413147825 */ /* 0x000fc800078e000c */
[----:B------:R-:W-:Y:S02]  /*05e0*/  IMAD.WIDE.U32 R18, R19, 0x4, R14 ;  /* 0x0000000413127825 */ /* 0x000fe400078e000e */
[----:B------:R-:W2:Y:S04]  /*05f0*/  LDG.E.CONSTANT R20, desc[UR8][R20.64] ;  /* 0x0000000814147981 */ /* 0x000ea8000c1e9900 */
[----:B------:R0:W3:Y:S02]  /*0600*/  LDG.E.CONSTANT R19, desc[UR8][R18.64] ;  /* 0x0000000812137981 */ /* 0x0000e4000c1e9900 */
[----:B0-----:R-:W-:-:S05]  /*0610*/  IMAD.HI.U32 R18, R8, UR6, RZ ;  /* 0x0000000608127c27 */ /* 0x001fca000f8e00ff */
[----:B------:R-:W-:-:S05]  /*0620*/  IADD3 R23, PT, PT, -R18, RZ, RZ ;  /* 0x000000ff12177210 */ /* 0x000fca0007ffe1ff */
[----:B------:R-:W-:-:S05]  /*0630*/  IMAD R23, R6, R23, UR6 ;  /* 0x0000000606177e24 */ /* 0x000fca000f8e0217 */
[----:B------:R-:W-:-:S13]  /*0640*/  ISETP.GE.U32.AND P1, PT, R23, R6, PT ;  /* 0x000000061700720c */ /* 0x000fda0003f26070 */
[----:B------:R-:W-:-:S04]  /*0650*/  @P1 IADD3 R23, PT, PT, R23, -R6, RZ ;  /* 0x8000000617171210 */ /* 0x000fc80007ffe0ff */
[----:B------:R-:W-:Y:S01]  /*0660*/  ISETP.GE.U32.AND P2, PT, R23, R6, PT ;  /* 0x000000061700720c */ /* 0x000fe20003f46070 */
[----:B------:R-:W-:-:S12]  /*0670*/  @P1 VIADD R18, R18, 0x1 ;  /* 0x0000000112121836 */ /* 0x000fd80000000000 */
[----:B------:R-:W-:-:S04]  /*0680*/  @P2 IADD3 R18, PT, PT, R18, 0x1, RZ ;  /* 0x0000000112122810 */ /* 0x000fc80007ffe0ff */
[----:B------:R-:W-:-:S05]  /*0690*/  SEL R23, R9, R18, !P0 ;  /* 0x0000001209177207 */ /* 0x000fca0004000000 */
[----:B------:R-:W-:Y:S01]  /*06a0*/  IMAD R23, R23, R2, R3 ;  /* 0x0000000217177224 */ /* 0x000fe200078e0203 */
[----:B-1----:R-:W-:-:S04]  /*06b0*/  SHF.R.U32.HI R26, RZ, R5, R22 ;  /* 0x00000005ff1a7219 */ /* 0x002fc80000011616 */
[----:B------:R-:W-:-:S04]  /*06c0*/  LOP3.LUT R26, R26, 0xf, RZ, 0xc0, !PT ;  /* 0x0000000f1a1a7812 */ /* 0x000fc800078ec0ff */
[----:B------:R-:W-:-:S05]  /*06d0*/  I2FP.F32.U32 R26, R26 ;  /* 0x0000001a001a7245 */ /* 0x000fca0000201000 */
[----:B---3--:R-:W-:-:S04]  /*06e0*/  FADD R26, -R19, R26 ;  /* 0x0000001a131a7221 */ /* 0x008fc80000000100 */
[----:B--2---:R-:W-:Y:S01]  /*06f0*/  FMUL R26, R20, R26 ;  /* 0x0000001a141a7220 */ /* 0x004fe20000400000 */
[----:B------:R-:W-:-:S06]  /*0700*/  IMAD.WIDE.U32 R20, R4, 0x4, R10 ;  /* 0x0000000404147825 */ /* 0x000fcc00078e000a */
[----:B------:R-:W2:Y:S01]  /*0710*/  LDG.E.CONSTANT R20, desc[UR8][R20.64] ;  /* 0x0000000814147981 */ /* 0x000ea2000c1e9900 */
[----:B------:R-:W-:-:S04]  /*0720*/  IMAD.WIDE.U32 R18, R23, 0x4, R12 ;  /* 0x0000000417127825 */ /* 0x000fc800078e000c */
[----:B------:R-:W-:Y:S02]  /*0730*/  IMAD.WIDE.U32 R22, R23, 0x4, R14 ;  /* 0x0000000417167825 */ /* 0x000fe400078e000e */
[----:B------:R0:W3:Y:S04]  /*0740*/  LDG.E.CONSTANT R18, desc[UR8][R18.64] ;  /* 0x0000000812127981 */ /* 0x0000e8000c1e9900 */
[----:B------:R-:W4:Y:S01]  /*0750*/  LDG.E.CONSTANT R22, desc[UR8][R22.64] ;  /* 0x0000000816167981 */ /* 0x000f22000c1e9900 */
[----:B--2---:R-:W-:-:S04]  /*0760*/  SHF.R.U32.HI R20, RZ, R5, R20 ;  /* 0x00000005ff147219 */ /* 0x004fc80000011614 */
[----:B------:R-:W-:-:S04]  /*0770*/  LOP3.LUT R20, R20, 0xf, RZ, 0xc0, !PT ;  /* 0x0000000f14147812 */ /* 0x000fc800078ec0ff */
[----:B0-----:R-:W-:-:S05]  /*0780*/  I2FP.F32.U32 R19, R20 ;  /* 0x0000001400137245 */ /* 0x001fca0000201000 */
[----:B----4-:R-:W-:-:S04]  /*0790*/  FADD R19, -R22, R19 ;  /* 0x0000001316137221 */ /* 0x010fc80000000100 */
[----:B---3--:R-:W-:Y:S02]  /*07a0*/  FMUL R22, R18, R19 ;  /* 0x0000001312167220 */ /* 0x008fe40000400000 */
[----:B------:R-:W0:Y:S02]  /*07b0*/  LDC.64 R18, c[0x0][0x380] ;  /* 0x0000e000ff127b82 */ /* 0x000e240000000a00 */
[----:B0-----:R-:W-:-:S06]  /*07c0*/  IMAD.WIDE.U32 R20, R7, 0x4, R18 ;  /* 0x0000000407147825 */ /* 0x001fcc00078e0012 */
[----:B------:R-:W2:Y:S02]  /*07d0*/  LDG.E.CONSTANT R21, desc[UR8][R20.64] ;  /* 0x0000000814157981 */ /* 0x000ea4000c1e9900 */
[----:B--2---:R-:W-:Y:S01]  /*07e0*/  FFMA R26, R21, R26, R28 ;  /* 0x0000001a151a7223 */ /* 0x004fe2000000001c */
[----:B------:R-:W-:-:S05]  /*07f0*/  IADD3 R28, PT, PT, R7, 0x1, RZ ;  /* 0x00000001071c7810 */ /* 0x000fca0007ffe0ff */
[----:B------:R-:W-:-:S05]  /*0800*/  IMAD.WIDE.U32 R20, R28, 0x4, R18 ;  /* 0x000000041c147825 */ /* 0x000fca00078e0012 */
[----:B------:R0:W2:Y:S01]  /*0810*/  LDG.E.CONSTANT R23, desc[UR8][R20.64] ;  /* 0x0000000814177981 */ /* 0x0000a2000c1e9900 */
[----:B------:R-:W-:Y:S01]  /*0820*/  UIADD3 UR7, UPT, UPT, UR6, 0x1, URZ ;  /* 0x0000000106077890 */ /* 0x000fe2000fffe0ff */
[----:B0-----:R-:W-:-:S05]  /*0830*/  IMAD.WIDE.U32 R20, R25, 0x4, R10 ;  /* 0x0000000419147825 */ /* 0x001fca00078e000a */
[----:B------:R0:W3:Y:S01]  /*0840*/  LDG.E.CONSTANT R28, desc[UR8][R20.64] ;  /* 0x00000008141c7981 */ /* 0x0000e2000c1e9900 */
[----:B--2---:R-:W-:Y:S01]  /*0850*/  FFMA R26, R23, R22, R26 ;  /* 0x00000016171a7223 */ /* 0x004fe2000000001a */
[----:B------:R-:W-:-:S05]  /*0860*/  IMAD.HI.U32 R22, R8, UR7, RZ ;  /* 0x0000000708167c27 */ /* 0x000fca000f8e00ff */
[----:B------:R-:W-:-:S05]  /*0870*/  IADD3 R23, PT, PT, -R22, RZ, RZ ;  /* 0x000000ff16177210 */ /* 0x000fca0007ffe1ff */
[----:B------:R-:W-:-:S05]  /*0880*/  IMAD R23, R6, R23, UR7 ;  /* 0x0000000706177e24 */ /* 0x000fca000f8e0217 */
[----:B------:R-:W-:-:S13]  /*0890*/  ISETP.GE.U32.AND P1, PT, R23, R6, PT ;  /* 0x000000061700720c */ /* 0x000fda0003f26070 */
[----:B------:R-:W-:-:S05]  /*08a0*/  @P1 IMAD.IADD R23, R23, 0x1, -R6 ;  /* 0x0000000117171824 */ /* 0x000fca00078e0a06 */
[----:B------:R-:W-:Y:S02]  /*08b0*/  ISETP.GE.U32.AND P2, PT, R23, R6, PT ;  /* 0x000000061700720c */ /* 0x000fe40003f46070 */
[----:B------:R-:W-:-:S11]  /*08c0*/  @P1 IADD3 R22, PT, PT, R22, 0x1, RZ ;  /* 0x0000000116161810 */ /* 0x000fd60007ffe0ff */
[----:B------:R-:W-:-:S04]  /*08d0*/  @P2 IADD3 R22, PT, PT, R22, 0x1, RZ ;  /* 0x0000000116162810 */ /* 0x000fc80007ffe0ff */
[----:B------:R-:W-:-:S05]  /*08e0*/  SEL R23, R9, R22, !P0 ;  /* 0x0000001609177207 */ /* 0x000fca0004000000 */
[----:B------:R-:W-:-:S04]  /*08f0*/  IMAD R23, R23, R2, R3 ;  /* 0x0000000217177224 */ /* 0x000fc800078e0203 */
[----:B0-----:R-:W-:-:S04]  /*0900*/  IMAD.WIDE.U32 R20, R23, 0x4, R12 ;  /* 0x0000000417147825 */ /* 0x001fc800078e000c */
[----:B------:R-:W-:Y:S02]  /*0910*/  IMAD.WIDE.U32 R22, R23, 0x4, R14 ;  /* 0x0000000417167825 */ /* 0x000fe400078e000e */
[----:B------:R-:W2:Y:S04]  /*0920*/  LDG.E.CONSTANT R20, desc[UR8][R20.64] ;  /* 0x0000000814147981 */ /* 0x000ea8000c1e9900 */
[----:B------:R-:W4:Y:S01]  /*0930*/  LDG.E.CONSTANT R22, desc[UR8][R22.64] ;  /* 0x0000000816167981 */ /* 0x000f22000c1e9900 */
[----:B---3--:R-:W-:-:S04]  /*0940*/  SHF.R.U32.HI R28, RZ, R5, R28 ;  /* 0x00000005ff1c7219 */ /* 0x008fc8000001161c */
[----:B------:R-:W-:-:S04]  /*0950*/  LOP3.LUT R28, R28, 0xf, RZ, 0xc0, !PT ;  /* 0x0000000f1c1c7812 */ /* 0x000fc800078ec0ff */
[----:B------:R-:W-:-:S05]  /*0960*/  I2FP.F32.U32 R28, R28 ;  /* 0x0000001c001c7245 */ /* 0x000fca0000201000 */
[----:B----4-:R-:W-:-:S04]  /*0970*/  FADD R28, -R22, R28 ;  /* 0x0000001c161c7221 */ /* 0x010fc80000000100 */
[----:B--2---:R-:W-:Y:S01]  /*0980*/  FMUL R23, R20, R28 ;  /* 0x0000001c14177220 */ /* 0x004fe20000400000 */
[----:B------:R-:W-:-:S05]  /*0990*/  IADD3 R28, PT, PT, R7, 0x2, RZ ;  /* 0x00000002071c7810 */ /* 0x000fca0007ffe0ff */
[----:B------:R-:W-:-:S05]  /*09a0*/  IMAD.WIDE.U32 R20, R28, 0x4, R18 ;  /* 0x000000041c147825 */ /* 0x000fca00078e0012 */
[----:B------:R-:W2:Y:S01]  /*09b0*/  LDG.E.CONSTANT R28, desc[UR8][R20.64] ;  /* 0x00000008141c7981 */ /* 0x000ea2000c1e9900 */
[----:B------:R-:W-:-:S06]  /*09c0*/  UIADD3 UR7, UPT, UPT, UR6, 0x2, URZ ;  /* 0x0000000206077890 */ /* 0x000fcc000fffe0ff */
[----:B------:R-:W-:-:S04]  /*09d0*/  IMAD.HI.U32 R22, R8, UR7, RZ ;  /* 0x0000000708167c27 */ /* 0x000fc8000f8e00ff */
[----:B--2---:R-:W-:Y:S01]  /*09e0*/  FFMA R26, R28, R23, R26 ;  /* 0x000000171c1a7223 */ /* 0x004fe2000000001a */
[----:B------:R-:W-:-:S04]  /*09f0*/  VIADD R23, R7, 0x3 ;  /* 0x0000000307177836 */ /* 0x000fc80000000000 */
[----:B------:R-:W-:Y:S01]  /*0a00*/  IMAD.WIDE.U32 R18, R23, 0x4, R18 ;  /* 0x0000000417127825 */ /* 0x000fe200078e0012 */
[----:B------:R-:W-:-:S04]  /*0a10*/  IADD3 R23, PT, PT, -R22, RZ, RZ ;  /* 0x000000ff16177210 */ /* 0x000fc80007ffe1ff */
[----:B------:R0:W2:Y:S01]  /*0a20*/  LDG.E.CONSTANT R28, desc[UR8][R18.64] ;  /* 0x00000008121c7981 */ /* 0x0000a2000c1e9900 */
[----:B------:R-:W-:-:S05]  /*0a30*/  IMAD R23, R6, R23, UR7 ;  /* 0x0000000706177e24 */ /* 0x000fca000f8e0217 */
[----:B------:R-:W-:-:S13]  /*0a40*/  ISETP.GE.U32.AND P1, PT, R23, R6, PT ;  /* 0x000000061700720c */ /* 0x000fda0003f26070 */
[----:B------:R-:W-:-:S04]  /*0a50*/  @P1 IADD3 R23, PT, PT, R23, -R6, RZ ;  /* 0x8000000617171210 */ /* 0x000fc80007ffe0ff */
[----:B------:R-:W-:Y:S02]  /*0a60*/  ISETP.GE.U32.AND P2, PT, R23, R6, PT ;  /* 0x000000061700720c */ /* 0x000fe40003f46070 */
[----:B------:R-:W-:-:S11]  /*0a70*/  @P1 IADD3 R22, PT, PT, R22, 0x1, RZ ;  /* 0x0000000116161810 */ /* 0x000fd60007ffe0ff */
[----:B------:R-:W-:-:S05]  /*0a80*/  @P2 VIADD R22, R22, 0x1 ;  /* 0x0000000116162836 */ /* 0x000fca0000000000 */
[----:B------:R-:W-:Y:S01]  /*0a90*/  SEL R20, R9, R22, !P0 ;  /* 0x0000001609147207 */ /* 0x000fe20004000000 */
[----:B------:R-:W-:-:S04]  /*0aa0*/  IMAD.WIDE.U32 R22, R27, 0x4, R10 ;  /* 0x000000041b167825 */ /* 0x000fc800078e000a */
[----:B0-----:R-:W-:Y:S02]  /*0ab0*/  IMAD R19, R20, R2, R3 ;  /* 0x0000000214137224 */ /* 0x001fe400078e0203 */
[----:B------:R-:W3:Y:S02]  /*0ac0*/  LDG.E.CONSTANT R22, desc[UR8][R22.64] ;  /* 0x0000000816167981 */ /* 0x000ee4000c1e9900 */
[----:B------:R-:W-:-:S04]  /*0ad0*/  IMAD.WIDE.U32 R20, R19, 0x4, R12 ;  /* 0x0000000413147825 */ /* 0x000fc800078e000c */
[----:B------:R-:W-:Y:S02]  /*0ae0*/  IMAD.WIDE.U32 R18, R19, 0x4, R14 ;  /* 0x0000000413127825 */ /* 0x000fe400078e000e */
[----:B------:R-:W4:Y:S04]  /*0af0*/  LDG.E.CONSTANT R20, desc[UR8][R20.64] ;  /* 0x0000000814147981 */ /* 0x000f28000c1e9900 */
[----:B------:R0:W5:Y:S01]  /*0b00*/  LDG.E.CONSTANT R18, desc[UR8][R18.64] ;  /* 0x0000000812127981 */ /* 0x000162000c1e9900 */
[----:B------:R-:W-:-:S04]  /*0b10*/  UIADD3 UR4, UPT, UPT, UR4, 0x4, URZ ;  /* 0x0000000404047890 */ /* 0x000fc8000fffe0ff */
[----:B------:R-:W-:Y:S01]  /*0b20*/  UISETP.NE.AND UP0, UPT, UR4, URZ, UPT ;  /* 0x000000ff0400728c */ /* 0x000fe2000bf05270 */
[C---:B------:R-:W-:Y:S01]  /*0b30*/  IADD3 R4, PT, PT, R24.reuse, R4, RZ ;  /* 0x0000000418047210 */ /* 0x040fe20007ffe0ff */
[C---:B------:R-:W-:Y:S01]  /*0b40*/  IMAD.IADD R29, R24.reuse, 0x1, R29 ;  /* 0x00000001181d7824 */ /* 0x040fe200078e021d */
[C---:B------:R-:W-:Y:S02]  /*0b50*/  IADD3 R25, PT, PT, R24.reuse, R25, RZ ;  /* 0x0000001918197210 */ /* 0x040fe40007ffe0ff */
[----:B------:R-:W-:Y:S02]  /*0b60*/  IADD3 R27, PT, PT, R24, R27, RZ ;  /* 0x0000001b181b7210 */ /* 0x000fe40007ffe0ff */
[----:B------:R-:W-:Y:S01]  /*0b70*/  IADD3 R7, PT, PT, R7, 0x4, RZ ;  /* 0x0000000407077810 */ /* 0x000fe20007ffe0ff */
[----:B------:R-:W-:Y:S01]  /*0b80*/  UIADD3 UR6, UPT, UPT, UR6, 0x4, URZ ;  /* 0x0000000406067890 */ /* 0x000fe2000fffe0ff */
[----:B---3--:R-:W-:-:S04]  /*0b90*/  SHF.R.U32.HI R22, RZ, R5, R22 ;  /* 0x00000005ff167219 */ /* 0x008fc80000011616 */
[----:B------:R-:W-:-:S04]  /*0ba0*/  LOP3.LUT R22, R22, 0xf, RZ, 0xc0, !PT ;  /* 0x0000000f16167812 */ /* 0x000fc800078ec0ff */
[----:B0-----:R-:W-:-:S05]  /*0bb0*/  I2FP.F32.U32 R19, R22 ;  /* 0x0000001600137245 */ /* 0x001fca0000201000 */
[----:B-----5:R-:W-:-:S04]  /*0bc0*/  FADD R19, -R18, R19 ;  /* 0x0000001312137221 */ /* 0x020fc80000000100 */
[----:B----4-:R-:W-:-:S04]  /*0bd0*/  FMUL R19, R20, R19 ;  /* 0x0000001314137220 */ /* 0x010fc80000400000 */
[----:B--2---:R-:W-:Y:S01]  /*0be0*/  FFMA R28, R28, R19, R26 ;  /* 0x000000131c1c7223 */ /* 0x004fe2000000001a */
[----:B------:R-:W-:Y:S06]  /*0bf0*/  BRA.U UP0, `(.L_x_4) ;  /* 0xfffffff900407547 */ /* 0x000fec000b83ffff */
[----:B------:R-:W-:-:S12]  /*0c00*/  ULOP3.LUT UR4, UR5, 0xfffffffc, URZ, 0xc0, !UPT ;  /* 0xfffffffc05047892 */ /* 0x000fd8000f8ec0ff */
.L_x_3:
[----:B------:R-:W-:-:S09]  /*0c10*/  ULOP3.LUT UP0, UR6, UR5, 0x3, URZ, 0xc0, !UPT ;  /* 0x0000000305067892 */ /* 0x000fd2000f80c0ff */
[----:B------:R-:W-:Y:S05]  /*0c20*/  BRA.U !UP0, `(.L_x_2) ;  /* 0x0000000508c07547 */ /* 0x000fea000b800000 */
[----:B------:R-:W0:Y:S01]  /*0c30*/  LDCU UR7, c[0x0][0x3ec] ;  /* 0x00007d80ff0777ac */ /* 0x000e220008000800 */
[----:B------:R-:W-:Y:S02]  /*0c40*/  SHF.R.U32.HI R6, RZ, 0x3, R3 ;  /* 0x00000003ff067819 */ /* 0x000fe40000011603 */
[----:B------:R-:W-:Y:S01]  /*0c50*/  SHF.R.U32.HI R7, RZ, 0x3, R2 ;  /* 0x00000003ff077819 */ /* 0x000fe20000011602 */
[----:B------:R-:W-:Y:S02]  /*0c60*/  UISETP.NE.AND UP0, UPT, UR6, 0x1, UPT ;  /* 0x000000010600788c */ /* 0x000fe4000bf05270 */
[----:B------:R-:W-:-:S04]  /*0c70*/  ULOP3.LUT UR5, UR5, 0x1, URZ, 0xc0, !UPT ;  /* 0x0000000105057892 */ /* 0x000fc8000f8ec0ff */
[----:B------:R-:W-:Y:S01]  /*0c80*/  UISETP.NE.U32.AND UP1, UPT, UR5, 0x1, UPT ;  /* 0x000000010500788c */ /* 0x000fe2000bf25070 */
[----:B0-----:R-:W-:Y:S02]  /*0c90*/  IMAD R4, R0, UR7, RZ ;  /* 0x0000000700047c24 */ /* 0x001fe4000f8e02ff */
[----:B------:R-:W-:Y:S08]  /*0ca0*/  BRA.U !UP0, `(.L_x_5) ;  /* 0x0000000508087547 */ /* 0x000ff0000b800000 */
[----:B------:R-:W0:Y:S01]  /*0cb0*/  LDC R18, c[0x0][0x3f8] ;  /* 0x0000fe00ff127b82 */ /* 0x000e220000000800 */
[----:B------:R-:W-:Y:S01]  /*0cc0*/  UIADD3 UR5, UPT, UPT, UR4, 0x1, URZ ;  /* 0x0000000104057890 */ /* 0x000fe2000fffe0ff */
[----:B0-----:R-:W0:Y:S08]  /*0cd0*/  I2F.U32.RP R20, R18 ;  /* 0x0000001200147306 */ /* 0x001e300000209000 */
[----:B0-----:R-:W0:Y:S02]  /*0ce0*/  MUFU.RCP R20, R20 ;  /* 0x0000001400147308 */ /* 0x001e240000001000 */
[----:B0-----:R-:W-:-:S06]  /*0cf0*/  IADD3 R8, PT, PT, R20, 0xffffffe, RZ ;  /* 0x0ffffffe14087810 */ /* 0x001fcc0007ffe0ff */
[----:B------:R0:W2:Y:S02]  /*0d00*/  F2I.FTZ.U32.TRUNC.NTZ R9, R8 ;  /* 0x0000000800097305 */ /* 0x0000a4000021f000 */
[----:B0-----:R-:W-:Y:S01]  /*0d10*/  IMAD.MOV.U32 R8, RZ, RZ, RZ ;  /* 0x000000ffff087224 */ /* 0x001fe200078e00ff */
[----:B--2---:R-:W-:-:S05]  /*0d20*/  IADD3 R19, PT, PT, RZ, -R9, RZ ;  /* 0x80000009ff137210 */ /* 0x004fca0007ffe0ff */
[----:B------:R-:W-:-:S04]  /*0d30*/  IMAD R19, R19, R18, RZ ;  /* 0x0000001213137224 */ /* 0x000fc800078e02ff */
[----:B------:R-:W-:-:S06]  /*0d40*/  IMAD.HI.U32 R9, R9, R19, R8 ;  /* 0x0000001309097227 */ /* 0x000fcc00078e0008 */
[----:B------:R-:W-:-:S04]  /*0d50*/  IMAD.HI.U32 R21, R9, UR5, RZ ;  /* 0x0000000509157c27 */ /* 0x000fc8000f8e00ff */
[----:B------:R-:W-:Y:S01]  /*0d60*/  IMAD.HI.U32 R29, R9, UR4, RZ ;  /* 0x00000004091d7c27 */ /* 0x000fe2000f8e00ff */
[----:B------:R-:W-:-:S04]  /*0d70*/  IADD3 R19, PT, PT, -R21, RZ, RZ ;  /* 0x000000ff15137210 */ /* 0x000fc80007ffe1ff */
[----:B------:R-:W-:Y:S01]  /*0d80*/  IADD3 R9, PT, PT, -R29, RZ, RZ ;  /* 0x000000ff1d097210 */ /* 0x000fe20007ffe1ff */
[----:B------:R-:W-:-:S04]  /*0d90*/  IMAD R19, R18, R19, UR5 ;  /* 0x0000000512137e24 */ /* 0x000fc8000f8e0213 */
[----:B------:R-:W-:Y:S01]  /*0da0*/  IMAD R9, R18, R9, UR4 ;  /* 0x0000000412097e24 */ /* 0x000fe2000f8e0209 */
[----:B------:R-:W-:-:S04]  /*0db0*/  ISETP.GE.U32.AND P3, PT, R19, R18, PT ;  /* 0x000000121300720c */ /* 0x000fc80003f66070 */
[----:B------:R-:W-:-:S09]  /*0dc0*/  ISETP.GE.U32.AND P1, PT, R9, R18, PT ;  /* 0x000000120900720c */ /* 0x000fd20003f26070 */
[-C--:B------:R-:W-:Y:S02]  /*0dd0*/  @P3 IADD3 R19, PT, PT, R19, -R18.reuse, RZ ;  /* 0x8000001213133210 */ /* 0x080fe40007ffe0ff */
[----:B------:R-:W-:Y:S02]  /*0de0*/  @P3 IADD3 R21, PT, PT, R21, 0x1, RZ ;  /* 0x0000000115153810 */ /* 0x000fe40007ffe0ff */
[-C--:B------:R-:W-:Y:S01]  /*0df0*/  ISETP.GE.U32.AND P2, PT, R19, R18.reuse, PT ;  /* 0x000000121300720c */ /* 0x080fe20003f46070 */
[----:B------:R-:W-:Y:S01]  /*0e00*/  @P1 IMAD.IADD R9, R9, 0x1, -R18 ;  /* 0x0000000109091824 */ /* 0x000fe200078e0a12 */
[----:B------:R-:W-:Y:S01]  /*0e10*/  ISETP.NE.U32.AND P3, PT, R18, RZ, PT ;  /* 0x000000ff1200720c */ /* 0x000fe20003f65070 */
[----:B------:R-:W-:Y:S01]  /*0e20*/  IMAD R19, R7, UR4, R6 ;  /* 0x0000000407137c24 */ /* 0x000fe2000f8e0206 */
[----:B------:R-:W-:Y:S02]  /*0e30*/  @P1 IADD3 R29, PT, PT, R29, 0x1, RZ ;  /* 0x000000011d1d1810 */ /* 0x000fe40007ffe0ff */
[-C--:B------:R-:W-:Y:S01]  /*0e40*/  ISETP.GE.U32.AND P0, PT, R9, R18.reuse, PT ;  /* 0x000000120900720c */ /* 0x080fe20003f06070 */
[----:B------:R-:W-:Y:S01]  /*0e50*/  IMAD.WIDE.U32 R22, R19, 0x4, R10 ;  /* 0x0000000413167825 */ /* 0x000fe200078e000a */
[----:B------:R-:W0:Y:S01]  /*0e60*/  LDC.64 R8, c[0x0][0x380] ;  /* 0x0000e000ff087b82 */ /* 0x000e220000000a00 */
[----:B------:R-:W-:-:S02]  /*0e70*/  LOP3.LUT R18, RZ, R18, RZ, 0x33, !PT ;  /* 0x00000012ff127212 */ /* 0x000fc400078e33ff */
[----:B------:R-:W-:Y:S02]  /*0e80*/  IMAD.IADD R25, R19, 0x1, R7 ;  /* 0x0000000113197824 */ /* 0x000fe400078e0207 */
[----:B------:R-:W-:Y:S01]  /*0e90*/  @P2 IADD3 R21, PT, PT, R21, 0x1, RZ ;  /* 0x0000000115152810 */ /* 0x000fe20007ffe0ff */
[----:B------:R-:W1:Y:S03]  /*0ea0*/  LDG.E.CONSTANT R22, desc[UR8][R22.64] ;  /* 0x0000000816167981 */ /* 0x000e66000c1e9900 */
[----:B------:R-:W-:Y:S02]  /*0eb0*/  SEL R21, R18, R21, !P3 ;  /* 0x0000001512157207 */ /* 0x000fe40005800000 */
[----:B------:R-:W-:-:S03]  /*0ec0*/  @P0 IADD3 R29, PT, PT, R29, 0x1, RZ ;  /* 0x000000011d1d0810 */ /* 0x000fc60007ffe0ff */
[----:B------:R-:W-:Y:S01]  /*0ed0*/  IMAD R19, R21, R2, R3 ;  /* 0x0000000215137224 */ /* 0x000fe200078e0203 */
[----:B------:R-:W-:Y:S01]  /*0ee0*/  SEL R29, R18, R29, !P3 ;  /* 0x0000001d121d7207 */ /* 0x000fe20005800000 */
[----:B------:R-:W-:Y:S01]  /*0ef0*/  IMAD.WIDE.U32 R24, R25, 0x4, R10 ;  /* 0x0000000419187825 */ /* 0x000fe200078e000a */
[----:B------:R-:W-:-:S03]  /*0f00*/  IADD3 R27, PT, PT, R4, UR4, RZ ;  /* 0x00000004041b7c10 */ /* 0x000fc6000fffe0ff */
[C---:B------:R-:W-:Y:S02]  /*0f10*/  IMAD.WIDE.U32 R20, R19.reuse, 0x4, R12 ;  /* 0x0000000413147825 */ /* 0x040fe400078e000c */
[----:B------:R-:W2:Y:S02]  /*0f20*/  LDG.E.CONSTANT R24, desc[UR8][R24.64] ;  /* 0x0000000818187981 */ /* 0x000ea4000c1e9900 */
[----:B------:R-:W-:Y:S02]  /*0f30*/  IMAD.WIDE.U32 R18, R19, 0x4, R14 ;  /* 0x0000000413127825 */ /* 0x000fe400078e000e */
[----:B------:R3:W4:Y:S04]  /*0f40*/  LDG.E.CONSTANT R23, desc[UR8][R20.64] ;  /* 0x0000000814177981 */ /* 0x000728000c1e9900 */
[----:B------:R5:W4:Y:S01]  /*0f50*/  LDG.E.CONSTANT R25, desc[UR8][R18.64] ;  /* 0x0000000812197981 */ /* 0x000b22000c1e9900 */
[----:B---3--:R-:W-:Y:S01]  /*0f60*/  IMAD R21, R29, R2, R3 ;  /* 0x000000021d157224 */ /* 0x008fe200078e0203 */
[C---:B-----5:R-:W-:Y:S01]  /*0f70*/  IADD3 R19, PT, PT, R27.reuse, 0x1, RZ ;  /* 0x000000011b137810 */ /* 0x060fe20007ffe0ff */
[----:B0-----:R-:W-:-:S04]  /*0f80*/  IMAD.WIDE.U32 R26, R27, 0x4, R8 ;  /* 0x000000041b1a7825 */ /* 0x001fc800078e0008 */
[----:B------:R-:W-:Y:S02]  /*0f90*/  IMAD.WIDE.U32 R8, R19, 0x4, R8 ;  /* 0x0000000413087825 */ /* 0x000fe400078e0008 */
[----:B------:R-:W3:Y:S02]  /*0fa0*/  LDG.E.CONSTANT R27, desc[UR8][R26.64] ;  /* 0x000000081a1b7981 */ /* 0x000ee4000c1e9900 */
[C---:B------:R-:W-:Y:S02]  /*0fb0*/  IMAD.WIDE.U32 R18, R21.reuse, 0x4, R12 ;  /* 0x0000000415127825 */ /* 0x040fe400078e000c */
[----:B------:R-:W5:Y:S02]  /*0fc0*/  LDG.E.CONSTANT R8, desc[UR8][R8.64] ;  /* 0x0000000808087981 */ /* 0x000f64000c1e9900 */
[----:B------:R-:W-:Y:S02]  /*0fd0*/  IMAD.WIDE.U32 R20, R21, 0x4, R14 ;  /* 0x0000000415147825 */ /* 0x000fe400078e000e */
[----:B------:R-:W3:Y:S04]  /*0fe0*/  LDG.E.CONSTANT R29, desc[UR8][R18.64] ;  /* 0x00000008121d7981 */ /* 0x000ee8000c1e9900 */
[----:B------:R-:W5:Y:S01]  /*0ff0*/  LDG.E.CONSTANT R20, desc[UR8][R20.64] ;  /* 0x0000000814147981 */ /* 0x000f62000c1e9900 */
[----:B------:R-:W-:Y:S01]  /*1000*/  UIADD3 UR4, UPT, UPT, UR4, 0x2, URZ ;  /* 0x0000000204047890 */ /* 0x000fe2000fffe0ff */
[----:B-1----:R-:W-:-:S04]  /*1010*/  SHF.R.U32.HI R22, RZ, R5, R22 ;  /* 0x00000005ff167219 */ /* 0x002fc80000011616 */
[----:B------:R-:W-:-:S04]  /*1020*/  LOP3.LUT R22, R22, 0xf, RZ, 0xc0, !PT ;  /* 0x0000000f16167812 */ /* 0x000fc800078ec0ff */
[----:B------:R-:W-:Y:S02]  /*1030*/  I2FP.F32.U32 R22, R22 ;  /* 0x0000001600167245 */ /* 0x000fe40000201000 */
[----:B--2---:R-:W-:-:S04]  /*1040*/  SHF.R.U32.HI R24, RZ, R5, R24 ;  /* 0x00000005ff187219 */ /* 0x004fc80000011618 */
[----:B------:R-:W-:-:S04]  /*1050*/  LOP3.LUT R24, R24, 0xf, RZ, 0xc0, !PT ;  /* 0x0000000f18187812 */ /* 0x000fc800078ec0ff */
[----:B------:R-:W-:-:S05]  /*1060*/  I2FP.F32.U32 R24, R24 ;  /* 0x0000001800187245 */ /* 0x000fca0000201000 */
[----:B----4-:R-:W-:-:S04]  /*1070*/  FADD R24, -R25, R24 ;  /* 0x0000001819187221 */ /* 0x010fc80000000100 */
[----:B------:R-:W-:Y:S01]  /*1080*/  FMUL R23, R23, R24 ;  /* 0x0000001817177220 */ /* 0x000fe20000400000 */
[----:B-----5:R-:W-:-:S04]  /*1090*/  FADD R22, -R20, R22 ;  /* 0x0000001614167221 */ /* 0x020fc80000000100 */
[----:B---3--:R-:W-:-:S04]  /*10a0*/  FMUL R22, R29, R22 ;  /* 0x000000161d167220 */ /* 0x008fc80000400000 */
[----:B------:R-:W-:-:S04]  /*10b0*/  FFMA R27, R27, R22, R28 ;  /* 0x000000161b1b7223 */ /* 0x000fc8000000001c */
[----:B------:R-:W-:-:S07]  /*10c0*/  FFMA R28, R8, R23, R27 ;  /* 0x00000017081c7223 */ /* 0x000fce000000001b */
.L_x_5:
[----:B------:R-:W-:Y:S05]  /*10d0*/  BRA.U UP1, `(.L_x_2) ;  /* 0x0000000101947547 */ /* 0x000fea000b800000 */
[----:B------:R-:W0:Y:S01]  /*10e0*/  LDC R8, c[0x0][0x3f8] ;  /* 0x0000fe00ff087b82 */ /* 0x000e220000000800 */
[----:B------:R-:W-:Y:S01]  /*10f0*/  HFMA2 R18, -RZ, RZ, 0, 0 ;  /* 0x00000000ff127431 */ /* 0x000fe200000001ff */
[----:B0-----:R-:W0:Y:S01]  /*1100*/  I2F.U32.RP R20, R8 ;  /* 0x0000000800147306 */ /* 0x001e220000209000 */
[----:B------:R-:W-:-:S07]  /*1110*/  ISETP.NE.U32.AND P2, PT, R8, RZ, PT ;  /* 0x000000ff0800720c */ /* 0x000fce0003f45070 */
[----:B0-----:R-:W0:Y:S02]  /*1120*/  MUFU.RCP R20, R20 ;  /* 0x0000001400147308 */ /* 0x001e240000001000 */
[----:B0-----:R-:W-:-:S06]  /*1130*/  VIADD R19, R20, 0xffffffe ;  /* 0x0ffffffe14137836 */ /* 0x001fcc0000000000 */
[----:B------:R-:W0:Y:S02]  /*1140*/  F2I.FTZ.U32.TRUNC.NTZ R19, R19 ;  /* 0x0000001300137305 */ /* 0x000e24000021f000 */
[----:B0-----:R-:W-:-:S05]  /*1150*/  IADD3 R9, PT, PT, RZ, -R19, RZ ;  /* 0x80000013ff097210 */ /* 0x001fca0007ffe0ff */
[----:B------:R-:W-:-:S04]  /*1160*/  IMAD R9, R9, R8, RZ ;  /* 0x0000000809097224 */ /* 0x000fc800078e02ff */
[----:B------:R-:W-:-:S06]  /*1170*/  IMAD.HI.U32 R9, R19, R9, R18 ;  /* 0x0000000913097227 */ /* 0x000fcc00078e0012 */
[----:B------:R-:W-:-:S05]  /*1180*/  IMAD.HI.U32 R18, R9, UR4, RZ ;  /* 0x0000000409127c27 */ /* 0x000fca000f8e00ff */
[----:B------:R-:W-:-:S05]  /*1190*/  IADD3 R9, PT, PT, -R18, RZ, RZ ;  /* 0x000000ff12097210 */ /* 0x000fca0007ffe1ff */
[----:B------:R-:W-:-:S05]  /*11a0*/  IMAD R9, R8, R9, UR4 ;  /* 0x0000000408097e24 */ /* 0x000fca000f8e0209 */
[----:B------:R-:W-:-:S13]  /*11b0*/  ISETP.GE.U32.AND P0, PT, R9, R8, PT ;  /* 0x000000080900720c */ /* 0x000fda0003f06070 */
[----:B------:R-:W-:Y:S01]  /*11c0*/  @P0 IMAD.IADD R9, R9, 0x1, -R8 ;  /* 0x0000000109090824 */ /* 0x000fe200078e0a08 */
[----:B------:R-:W-:-:S04]  /*11d0*/  @P0 IADD3 R18, PT, PT, R18, 0x1, RZ ;  /* 0x0000000112120810 */ /* 0x000fc80007ffe0ff */
[----:B------:R-:W-:Y:S01]  /*11e0*/  ISETP.GE.U32.AND P1, PT, R9, R8, PT ;  /* 0x000000080900720c */ /* 0x000fe20003f26070 */
[----:B------:R-:W-:Y:S02]  /*11f0*/  IMAD R9, R7, UR4, R6 ;  /* 0x0000000407097c24 */ /* 0x000fe4000f8e0206 */
[----:B------:R-:W0:Y:S02]  /*1200*/  LDC.64 R6, c[0x0][0x380] ;  /* 0x0000e000ff067b82 */ /* 0x000e240000000a00 */
[----:B------:R-:W-:-:S06]  /*1210*/  IMAD.WIDE.U32 R10, R9, 0x4, R10 ;  /* 0x00000004090a7825 */ /* 0x000fcc00078e000a */
[----:B------:R-:W1:Y:S02]  /*1220*/  LDG.E.CONSTANT R10, desc[UR8][R10.64] ;  /* 0x000000080a0a7981 */ /* 0x000e64000c1e9900 */
[----:B------:R-:W-:Y:S02]  /*1230*/  @P1 IADD3 R18, PT, PT, R18, 0x1, RZ ;  /* 0x0000000112121810 */ /* 0x000fe40007ffe0ff */
[----:B------:R-:W-:-:S05]  /*1240*/  @!P2 LOP3.LUT R18, RZ, R8, RZ, 0x33, !PT ;  /* 0x00000008ff12a212 */ /* 0x000fca00078e33ff */
[----:B------:R-:W-:Y:S01]  /*1250*/  IMAD R19, R18, R2, R3 ;  /* 0x0000000212137224 */ /* 0x000fe200078e0203 */
[----:B------:R-:W-:-:S03]  /*1260*/  IADD3 R9, PT, PT, R4, UR4, RZ ;  /* 0x0000000404097c10 */ /* 0x000fc6000fffe0ff */
[----:B------:R-:W-:-:S04]  /*1270*/  IMAD.WIDE.U32 R14, R19, 0x4, R14 ;  /* 0x00000004130e7825 */ /* 0x000fc800078e000e */
[----:B------:R-:W-:Y:S02]  /*1280*/  IMAD.WIDE.U32 R12, R19, 0x4, R12 ;  /* 0x00000004130c7825 */ /* 0x000fe400078e000c */
[----:B------:R-:W2:Y:S02]  /*1290*/  LDG.E.CONSTANT R14, desc[UR8][R14.64] ;  /* 0x000000080e0e7981 */ /* 0x000ea4000c1e9900 */
[----:B0-----:R-:W-:Y:S02]  /*12a0*/  IMAD.WIDE.U32 R6, R9, 0x4, R6 ;  /* 0x0000000409067825 */ /* 0x001fe400078e0006 */
[----:B------:R-:W3:Y:S04]  /*12b0*/  LDG.E.CONSTANT R12, desc[UR8][R12.64] ;  /* 0x000000080c0c7981 */ /* 0x000ee8000c1e9900 */
[----:B------:R-:W4:Y:S01]  /*12c0*/  LDG.E.CONSTANT R7, desc[UR8][R6.64] ;  /* 0x0000000806077981 */ /* 0x000f22000c1e9900 */
[----:B-1----:R-:W-:-:S04]  /*12d0*/  SHF.R.U32.HI R5, RZ, R5, R10 ;  /* 0x00000005ff057219 */ /* 0x002fc8000001160a */
[----:B------:R-:W-:-:S04]  /*12e0*/  LOP3.LUT R5, R5, 0xf, RZ, 0xc0, !PT ;  /* 0x0000000f05057812 */ /* 0x000fc800078ec0ff */
[----:B------:R-:W-:-:S05]  /*12f0*/  I2FP.F32.U32 R5, R5 ;  /* 0x0000000500057245 */ /* 0x000fca0000201000 */
[----:B--2---:R-:W-:-:S04]  /*1300*/  FADD R5, -R14, R5 ;  /* 0x000000050e057221 */ /* 0x004fc80000000100 */
[----:B---3--:R-:W-:-:S04]  /*1310*/  FMUL R5, R12, R5 ;  /* 0x000000050c057220 */ /* 0x008fc80000400000 */
[----:B----4-:R-:W-:-:S07]  /*1320*/  FFMA R28, R7, R5, R28 ;  /* 0x00000005071c7223 */ /* 0x010fce000000001c */
.L_x_2:
[----:B------:R-:W-:-:S04]  /*1330*/  IMAD R3, R0, R2, R3 ;  /* 0x0000000200037224 */ /* 0x000fc800078e0203 */
[----:B------:R-:W-:-:S05]  /*1340*/  IMAD.WIDE.U32 R16, R3, 0x4, R16 ;  /* 0x0000000403107825 */ /* 0x000fca00078e0010 */
[----:B------:R-:W-:Y:S01]  /*1350*/  STG.E desc[UR8][R16.64], R28 ;  /* 0x0000001c10007986 */ /* 0x000fe2000c101908 */
[----:B------:R-:W-:Y:S05]  /*1360*/  EXIT ;  /* 0x000000000000794d */ /* 0x000fea0003800000 */
.L_x_6:
[----:B------:R-:W-:-:S00]  /*1370*/  BRA `(.L_x_6) ;  /* 0xfffffffc00fc7947 */ /* 0x000fc0000383ffff */
[----:B------:R-:W-:-:S00]  /*1380*/  NOP ;  /* 0x0000000000007918 */ /* 0x000fc00000000000 */
[----:B------:R-:W-:-:S00]  /*1390*/  NOP ;  /* 0x0000000000007918 */ /* 0x000fc00000000000 */
[----:B------:R-:W-:-:S00]  /*13a0*/  NOP ;  /* 0x0000000000007918 */ /* 0x000fc00000000000 */
[----:B------:R-:W-:-:S00]  /*13b0*/  NOP ;  /* 0x0000000000007918 */ /* 0x000fc00000000000 */
[----:B------:R-:W-:-:S00]  /*13c0*/  NOP ;  /* 0x0000000000007918 */ /* 0x000fc00000000000 */
[----:B------:R-:W-:-:S00]  /*13d0*/  NOP ;  /* 0x0000000000007918 */ /* 0x000fc00000000000 */
[----:B------:R-:W-:-:S00]  /*13e0*/  NOP ;  /* 0x0000000000007918 */ /* 0x000fc00000000000 */
[----:B------:R-:W-:-:S00]  /*13f0*/  NOP ;  /* 0x0000000000007918 */ /* 0x000fc00000000000 */
.L_x_7:


//--------------------- .nv.shared.reserved.0     --------------------------
	.section	.nv.shared.reserved.0,"aw",@nobits
	.weak		__nv_reservedSMEM_offset_0_alias
	.size		__nv_reservedSMEM_offset_0_alias, 0, 64
	.other		__nv_reservedSMEM_offset_0_alias,@"STO_CUDA_RESERVED_SHARED STV_DEFAULT"
__nv_reservedSMEM_offset_0_alias:
	.zero		0
	.zero		64


//--------------------- .nv.constant0.fused_int4_qkv_f32 --------------------------
	.section	.nv.constant0.fused_int4_qkv_f32,"a",@progbits
	.sectionflags	@""
	.align	4
.nv.constant0.fused_int4_qkv_f32:
	.zero		1020


//--------------------- SYMBOLS --------------------------

	.type		.nv.reservedSmem.offset0,@object
	.size		.nv.reservedSmem.offset0,0x4
